//
// Generated by NVIDIA NVVM Compiler
//
// Compiler Build ID: CL-36424714
// Cuda compilation tools, release 13.0, V13.0.88
// Based on NVVM 20.0.0
//

.version 9.0
.target sm_100
.address_size 64

	// .globl	_Z10vector_addPfS_S_
.extern .func  (.param .b32 func_retval0) vprintf
(
	.param .b64 vprintf_param_0,
	.param .b64 vprintf_param_1
)
;
.global .align 1 .b8 $str[45] = {84, 104, 114, 101, 97, 100, 73, 68, 32, 58, 32, 37, 100, 44, 32, 66, 108, 111, 99, 107, 68, 105, 109, 32, 58, 32, 37, 100, 44, 32, 66, 108, 111, 99, 107, 73, 100, 120, 32, 58, 32, 37, 100, 10};

.visible .entry _Z10vector_addPfS_S_(
	.param .u64 .ptr .align 1 _Z10vector_addPfS_S__param_0,
	.param .u64 .ptr .align 1 _Z10vector_addPfS_S__param_1,
	.param .u64 .ptr .align 1 _Z10vector_addPfS_S__param_2
)
{
	.local .align 8 .b8 	__local_depot0[16];
	.reg .b64 	%SP;
	.reg .b64 	%SPL;
	.reg .pred 	%p<2>;
	.reg .b32 	%r<7>;
	.reg .b32 	%f<4>;
	.reg .b64 	%rd<15>;

	mov.u64 	%SPL, __local_depot0;
	cvta.local.u64 	%SP, %SPL;
	ld.param.u64 	%rd1, [_Z10vector_addPfS_S__param_0];
	ld.param.u64 	%rd2, [_Z10vector_addPfS_S__param_1];
	ld.param.u64 	%rd3, [_Z10vector_addPfS_S__param_2];
	add.u64 	%rd4, %SP, 0;
	add.u64 	%rd5, %SPL, 0;
	mov.u32 	%r2, %tid.x;
	mov.u32 	%r3, %ctaid.x;
	mov.u32 	%r4, %ntid.x;
	mad.lo.s32 	%r1, %r3, %r4, %r2;
	st.local.v2.u32 	[%rd5], {%r2, %r4};
	st.local.u32 	[%rd5+8], %r3;
	mov.u64 	%rd6, $str;
	cvta.global.u64 	%rd7, %rd6;
	{ // callseq 0, 0
	.param .b64 param0;
	st.param.b64 	[param0], %rd7;
	.param .b64 param1;
	st.param.b64 	[param1], %rd4;
	.param .b32 retval0;
	call.uni (retval0), 
	vprintf, 
	(
	param0, 
	param1
	);
	ld.param.b32 	%r5, [retval0];
	} // callseq 0
	setp.gt.u32 	%p1, %r1, 999999;
	@%p1 bra 	$L__BB0_2;
	cvta.to.global.u64 	%rd8, %rd2;
	cvta.to.global.u64 	%rd9, %rd3;
	cvta.to.global.u64 	%rd10, %rd1;
	mul.wide.u32 	%rd11, %r1, 4;
	add.s64 	%rd12, %rd8, %rd11;
	ld.global.f32 	%f1, [%rd12];
	add.s64 	%rd13, %rd9, %rd11;
	ld.global.f32 	%f2, [%rd13];
	add.f32 	%f3, %f1, %f2;
	add.s64 	%rd14, %rd10, %rd11;
	st.global.f32 	[%rd14], %f3;
$L__BB0_2:
	ret;

}


// ===== COMPILED SASS (sm_100) =====

	.target	sm_100

	.elftype	@"ET_EXEC"


//--------------------- .note.nv.tkinfo           --------------------------
	.section	.note.nv.tkinfo,"",@"SHT_NOTE"
	.sectionflags	@"SHF_NOTE_NV_TKINFO"
	.tkinfo
        /*0018*/ 	.word	0x00000002
        /*0030*/ 	.string	""
        /*0030*/ 	.string	"ptxas"
        /*0030*/ 	.string	"Cuda compilation tools, release 13.0, V13.0.88"
        /*0030*/ 	.string	"Build cuda_13.0.r13.0/compiler.36424714_0"
        /*0030*/ 	.string	"-arch sm_100 -m 64 "



//--------------------- .note.nv.cuinfo           --------------------------
	.section	.note.nv.cuinfo,"",@"SHT_NOTE"
	.sectionflags	@"SHF_NOTE_NV_CUINFO"
        /*0018*/ 	.short	0x0002
        /*001a*/ 	.short	0x0064
        /*001c*/ 	.short	0x0082
	.zero		2


//--------------------- .nv.info                  --------------------------
	.section	.nv.info,"",@"SHT_CUDA_INFO"
	.align	4


	//----- nvinfo : EIATTR_REGCOUNT
	.align		4
        /*0000*/ 	.byte	0x04, 0x2f
        /*0002*/ 	.short	(.L_2 - .L_1)
	.align		4
.L_1:
        /*0004*/ 	.word	index@(_Z10vector_addPfS_S_)
        /*0008*/ 	.word	0x00000018


	//----- nvinfo : EIATTR_FRAME_SIZE
	.align		4
.L_2:
        /*000c*/ 	.byte	0x04, 0x11
        /*000e*/ 	.short	(.L_4 - .L_3)
	.align		4
.L_3:
        /*0010*/ 	.word	index@(_Z10vector_addPfS_S_)
        /*0014*/ 	.word	0x00000010


	//----- nvinfo : EIATTR_MIN_STACK_SIZE
	.align		4
.L_4:
        /*0018*/ 	.byte	0x04, 0x12
        /*001a*/ 	.short	(.L_6 - .L_5)
	.align		4
.L_5:
        /*001c*/ 	.word	index@(_Z10vector_addPfS_S_)
        /*0020*/ 	.word	0x00000010
.L_6:


//--------------------- .nv.compat                --------------------------
	.section	.nv.compat,"",@"SHT_CUDA_COMPAT_INFO"
	.align	4
        /*0000*/ 	.byte	0x02, 0x09, 0x00, 0x00, 0x02, 0x02, 0x01, 0x00, 0x02, 0x05, 0x05, 0x00, 0x03, 0x07, 0x01, 0x01
        /*0010*/ 	.byte	0x02, 0x03, 0x00, 0x00, 0x02, 0x06, 0x01, 0x00, 0x04, 0x0b, 0x08, 0x00, 0x09, 0x00, 0x00, 0x00
        /*0020*/ 	.byte	0x00, 0x00, 0x00, 0x00


//--------------------- .nv.info._Z10vector_addPfS_S_ --------------------------
	.section	.nv.info._Z10vector_addPfS_S_,"",@"SHT_CUDA_INFO"
	.sectionflags	@""
	.align	4


	//----- nvinfo : EIATTR_CUDA_API_VERSION
	.align		4
        /*0000*/ 	.byte	0x04, 0x37
        /*0002*/ 	.short	(.L_8 - .L_7)
.L_7:
        /*0004*/ 	.word	0x00000082


	//----- nvinfo : EIATTR_KPARAM_INFO
	.align		4
.L_8:
        /*0008*/ 	.byte	0x04, 0x17
        /*000a*/ 	.short	(.L_10 - .L_9)
.L_9:
        /*000c*/ 	.word	0x00000000
        /*0010*/ 	.short	0x0002
        /*0012*/ 	.short	0x0010
        /*0014*/ 	.byte	0x00, 0xf5, 0x21, 0x00


	//----- nvinfo : EIATTR_KPARAM_INFO
	.align		4
.L_10:
        /*0018*/ 	.byte	0x04, 0x17
        /*001a*/ 	.short	(.L_12 - .L_11)
.L_11:
        /*001c*/ 	.word	0x00000000
        /*0020*/ 	.short	0x0001
        /*0022*/ 	.short	0x0008
        /*0024*/ 	.byte	0x00, 0xf5, 0x21, 0x00


	//----- nvinfo : EIATTR_KPARAM_INFO
	.align		4
.L_12:
        /*0028*/ 	.byte	0x04, 0x17
        /*002a*/ 	.short	(.L_14 - .L_13)
.L_13:
        /*002c*/ 	.word	0x00000000
        /*0030*/ 	.short	0x0000
        /*0032*/ 	.short	0x0000
        /*0034*/ 	.byte	0x00, 0xf5, 0x21, 0x00


	//----- nvinfo : EIATTR_SPARSE_MMA_MASK
	.align		4
.L_14:
        /*0038*/ 	.byte	0x03, 0x50
        /*003a*/ 	.short	0x0000


	//----- nvinfo : EIATTR_MAXREG_COUNT
	.align		4
        /*003c*/ 	.byte	0x03, 0x1b
        /*003e*/ 	.short	0x00ff


	//----- nvinfo : EIATTR_EXTERNS
	.align		4
        /*0040*/ 	.byte	0x04, 0x0f
        /*0042*/ 	.short	(.L_16 - .L_15)


	//   ....[0]....
	.align		4
.L_15:
        /*0044*/ 	.word	index@(vprintf)


	//----- nvinfo : EIATTR_MERCURY_ISA_VERSION
	.align		4
.L_16:
        /*0048*/ 	.byte	0x03, 0x5f
        /*004a*/ 	.short	0x0101


	//----- nvinfo : EIATTR_VRC_CTA_INIT_COUNT
	.align		4
        /*004c*/ 	.byte	0x02, 0x4a
	.zero		1
	.zero		1


	//----- nvinfo : EIATTR_SYSCALL_OFFSETS
	.align		4
        /*0050*/ 	.byte	0x04, 0x46
        /*0052*/ 	.short	(.L_18 - .L_17)


	//   ....[0]....
.L_17:
        /*0054*/ 	.word	0x00000120


	//----- nvinfo : EIATTR_EXIT_INSTR_OFFSETS
	.align		4
.L_18:
        /*0058*/ 	.byte	0x04, 0x1c
        /*005a*/ 	.short	(.L_20 - .L_19)


	//   ....[0]....
.L_19:
        /*005c*/ 	.word	0x00000140


	//   ....[1]....
        /*0060*/ 	.word	0x00000200


	//----- nvinfo : EIATTR_CRS_STACK_SIZE
	.align		4
.L_20:
        /*0064*/ 	.byte	0x04, 0x1e
        /*0066*/ 	.short	(.L_22 - .L_21)
.L_21:
        /*0068*/ 	.word	0x00000000


	//----- nvinfo : EIATTR_CBANK_PARAM_SIZE
	.align		4
.L_22:
        /*006c*/ 	.byte	0x03, 0x19
        /*006e*/ 	.short	0x0018


	//----- nvinfo : EIATTR_PARAM_CBANK
	.align		4
        /*0070*/ 	.byte	0x04, 0x0a
        /*0072*/ 	.short	(.L_24 - .L_23)
	.align		4
.L_23:
        /*0074*/ 	.word	index@(.nv.constant0._Z10vector_addPfS_S_)
        /*0078*/ 	.short	0x0380
        /*007a*/ 	.short	0x0018


	//----- nvinfo : EIATTR_SW_WAR
	.align		4
.L_24:
        /*007c*/ 	.byte	0x04, 0x36
        /*007e*/ 	.short	(.L_26 - .L_25)
.L_25:
        /*0080*/ 	.word	0x00000008
.L_26:


//--------------------- .nv.callgraph             --------------------------
	.section	.nv.callgraph,"",@"SHT_CUDA_CALLGRAPH"
	.align	4
	.sectionentsize	8
	.align		4
        /*0000*/ 	.word	0x00000000
	.align		4
        /*0004*/ 	.word	0xffffffff
	.align		4
        /*0008*/ 	.word	index@(_Z10vector_addPfS_S_)
	.align		4
        /*000c*/ 	.word	index@(vprintf)
	.align		4
        /*0010*/ 	.word	0x00000000
	.align		4
        /*0014*/ 	.word	0xfffffffe
	.align		4
        /*0018*/ 	.word	0x00000000
	.align		4
        /*001c*/ 	.word	0xfffffffd
	.align		4
        /*0020*/ 	.word	0x00000000
	.align		4
        /*0024*/ 	.word	0xfffffffc


//--------------------- .nv.constant4             --------------------------
	.section	.nv.constant4,"a",@progbits
	.align	8
	.align		8
.nv.constant4:
        /*0000*/ 	.dword	vprintf
	.align		8
        /*0008*/ 	.dword	$str


//--------------------- .text._Z10vector_addPfS_S_ --------------------------
	.section	.text._Z10vector_addPfS_S_,"ax",@progbits
	.align	128
        .global         _Z10vector_addPfS_S_
        .type           _Z10vector_addPfS_S_,@function
        .size           _Z10vector_addPfS_S_,(.L_x_2 - _Z10vector_addPfS_S_)
        .other          _Z10vector_addPfS_S_,@"STO_CUDA_ENTRY STV_DEFAULT"
_Z10vector_addPfS_S_:
.text._Z10vector_addPfS_S_:
[----:B------:R-:W0:Y:S01]  /*0000*/  LDC R1, c[0x0][0x37c] ;  /* 0x0000df00ff017b82 */ /* 0x000e220000000800 */
[----:B------:R-:W1:Y:S01]  /*0010*/  S2R R12, SR_CTAID.X ;  /* 0x00000000000c7919 */ /* 0x000e620000002500 */
[----:B------:R-:W2:Y:S06]  /*0020*/  LDCU UR5, c[0x0][0x2fc] ;  /* 0x00005f80ff0577ac */ /* 0x000eac0008000800 */
[----:B------:R-:W3:Y:S01]  /*0030*/  LDC R11, c[0x0][0x360] ;  /* 0x0000d800ff0b7b82 */ /* 0x000ee20000000800 */
[----:B0-----:R-:W-:Y:S01]  /*0040*/  IADD3 R1, PT, PT, R1, -0x10, RZ ;  /* 0xfffffff001017810 */ /* 0x001fe20007ffe0ff */
[----:B------:R-:W3:Y:S01]  /*0050*/  S2R R10, SR_TID.X ;  /* 0x00000000000a7919 */ /* 0x000ee20000002100 */
[----:B------:R-:W-:Y:S01]  /*0060*/  MOV R0, 0x0 ;  /* 0x0000000000007802 */ /* 0x000fe20000000f00 */
[----:B------:R-:W0:Y:S04]  /*0070*/  LDCU UR4, c[0x0][0x2f8] ;  /* 0x00005f00ff0477ac */ /* 0x000e280008000800 */
[----:B------:R4:W4:Y:S01]  /*0080*/  LDC.64 R8, c[0x4][R0] ;  /* 0x0100000000087b82 */ /* 0x0009220000000a00 */
[----:B------:R-:W5:Y:S01]  /*0090*/  LDCU.64 UR6, c[0x4][0x8] ;  /* 0x01000100ff0677ac */ /* 0x000f620008000a00 */
[----:B0-----:R-:W-:-:S04]  /*00a0*/  IADD3 R6, P0, PT, R1, UR4, RZ ;  /* 0x0000000401067c10 */ /* 0x001fc8000ff1e0ff */
[----:B--2---:R-:W-:Y:S02]  /*00b0*/  IADD3.X R7, PT, PT, RZ, UR5, RZ, P0, !PT ;  /* 0x00000005ff077c10 */ /* 0x004fe400087fe4ff */
[----:B-----5:R-:W-:Y:S01]  /*00c0*/  MOV R4, UR6 ;  /* 0x0000000600047c02 */ /* 0x020fe20008000f00 */
[----:B-1----:R0:W-:Y:S01]  /*00d0*/  STL [R1+0x8], R12 ;  /* 0x0000080c01007387 */ /* 0x0021e20000100800 */
[----:B------:R-:W-:-:S03]  /*00e0*/  MOV R5, UR7 ;  /* 0x0000000700057c02 */ /* 0x000fc60008000f00 */
[----:B---3--:R0:W-:Y:S01]  /*00f0*/  STL.64 [R1], R10 ;  /* 0x0000000a01007387 */ /* 0x0081e20000100a00 */
[----:B------:R-:W-:-:S07]  /*0100*/  IMAD R2, R12, R11, R10 ;  /* 0x0000000b0c027224 */ /* 0x000fce00078e020a */
[----:B------:R-:W-:-:S07]  /*0110*/  LEPC R20, `(.L_x_0) ;  /* 0x000000001014794e */ /* 0x000fce0000000000 */
[----:B0---4-:R-:W-:Y:S05]  /*0120*/  CALL.ABS.NOINC R8 ;  /* 0x0000000008007343 */ /* 0x011fea0003c00000 */
.L_x_0:
[----:B------:R-:W-:-:S13]  /*0130*/  ISETP.GT.U32.AND P0, PT, R2, 0xf423f, PT ;  /* 0x000f423f0200780c */ /* 0x000fda0003f04070 */
[----:B------:R-:W-:Y:S05]  /*0140*/  @P0 EXIT ;  /* 0x000000000000094d */ /* 0x000fea0003800000 */
[----:B------:R-:W0:Y:S01]  /*0150*/  LDC.64 R4, c[0x0][0x388] ;  /* 0x0000e200ff047b82 */ /* 0x000e220000000a00 */
[----:B------:R-:W1:Y:S07]  /*0160*/  LDCU.64 UR4, c[0x0][0x358] ;  /* 0x00006b00ff0477ac */ /* 0x000e6e0008000a00 */
[----:B------:R-:W2:Y:S08]  /*0170*/  LDC.64 R6, c[0x0][0x390] ;  /* 0x0000e400ff067b82 */ /* 0x000eb00000000a00 */
[----:B------:R-:W3:Y:S01]  /*0180*/  LDC.64 R8, c[0x0][0x380] ;  /* 0x0000e000ff087b82 */ /* 0x000ee20000000a00 */
[----:B0-----:R-:W-:-:S06]  /*0190*/  IMAD.WIDE.U32 R4, R2, 0x4, R4 ;  /* 0x0000000402047825 */ /* 0x001fcc00078e0004 */
[----:B-1----:R-:W4:Y:S01]  /*01a0*/  LDG.E R4, desc[UR4][R4.64] ;  /* 0x0000000404047981 */ /* 0x002f22000c1e1900 */
[----:B--2---:R-:W-:-:S06]  /*01b0*/  IMAD.WIDE.U32 R6, R2, 0x4, R6 ;  /* 0x0000000402067825 */ /* 0x004fcc00078e0006 */
[----:B------:R-:W4:Y:S01]  /*01c0*/  LDG.E R7, desc[UR4][R6.64] ;  /* 0x0000000406077981 */ /* 0x000f22000c1e1900 */
[----:B---3--:R-:W-:-:S04]  /*01d0*/  IMAD.WIDE.U32 R2, R2, 0x4, R8 ;  /* 0x0000000402027825 */ /* 0x008fc800078e0008 */
[----:B----4-:R-:W-:-:S05]  /*01e0*/  FADD R9, R4, R7 ;  /* 0x0000000704097221 */ /* 0x010fca0000000000 */
[----:B------:R-:W-:Y:S01]  /*01f0*/  STG.E desc[UR4][R2.64], R9 ;  /* 0x0000000902007986 */ /* 0x000fe2000c101904 */
[----:B------:R-:W-:Y:S05]  /*0200*/  EXIT ;  /* 0x000000000000794d */ /* 0x000fea0003800000 */
.L_x_1:
[----:B------:R-:W-:-:S00]  /*0210*/  BRA `(.L_x_1) ;  /* 0xfffffffc00fc7947 */ /* 0x000fc0000383ffff */
[----:B------:R-:W-:-:S00]  /*0220*/  NOP ;  /* 0x0000000000007918 */ /* 0x000fc00000000000 */
        /* <DEDUP_REMOVED lines=13> */
.L_x_2:


//--------------------- .nv.global.init           --------------------------
	.section	.nv.global.init,"aw",@progbits
.nv.global.init:
	.type		$str,@object
	.size		$str,(.L_0 - $str)
$str:
        /*0000*/ 	.byte	0x54, 0x68, 0x72, 0x65, 0x61, 0x64, 0x49, 0x44, 0x20, 0x3a, 0x20, 0x25, 0x64, 0x2c, 0x20, 0x42
        /*0010*/ 	.byte	0x6c, 0x6f, 0x63, 0x6b, 0x44, 0x69, 0x6d, 0x20, 0x3a, 0x20, 0x25, 0x64, 0x2c, 0x20, 0x42, 0x6c
        /*0020*/ 	.byte	0x6f, 0x63, 0x6b, 0x49, 0x64, 0x78, 0x20, 0x3a, 0x20, 0x25, 0x64, 0x0a, 0x00
.L_0:


//--------------------- .nv.shared.reserved.0     --------------------------
	.section	.nv.shared.reserved.0,"aw",@nobits
	.weak		__nv_reservedSMEM_offset_0_alias
	.size		__nv_reservedSMEM_offset_0_alias, 0, 64
	.other		__nv_reservedSMEM_offset_0_alias,@"STO_CUDA_RESERVED_SHARED STV_DEFAULT"
__nv_reservedSMEM_offset_0_alias:
	.zero		0
	.zero		64


//--------------------- .nv.constant0._Z10vector_addPfS_S_ --------------------------
	.section	.nv.constant0._Z10vector_addPfS_S_,"a",@progbits
	.sectionflags	@""
	.align	4
.nv.constant0._Z10vector_addPfS_S_:
	.zero		920


//--------------------- SYMBOLS --------------------------

	.type		.nv.reservedSmem.offset0,@object
	.size		.nv.reservedSmem.offset0,0x4
	.type		vprintf,@function
